	.headerflags	@"EF_CUDA_TEXMODE_UNIFIED EF_CUDA_64BIT_ADDRESS EF_CUDA_ACCELERATORS EF_CUDA_SM90 EF_CUDA_VIRTUAL_SM(EF_CUDA_SM90)"
	.elftype	@"ET_EXEC"


//--------------------- .nv.info                  --------------------------
	.section	.nv.info,"",@"SHT_CUDA_INFO"
	.align	4


	//----- nvinfo : EIATTR_REGCOUNT
	.align		4
        /*0000*/ 	.byte	0x04, 0x2f
        /*0002*/ 	.short	(.L_1 - .L_0)
	.align		4
.L_0:
        /*0004*/ 	.word	index@(triton_poi_fused_convolution_relu_0)
        /*0008*/ 	.word	0x0000000c


	//----- nvinfo : EIATTR_MIN_STACK_SIZE
	.align		4
.L_1:
        /*000c*/ 	.byte	0x04, 0x12
        /*000e*/ 	.short	(.L_3 - .L_2)
	.align		4
.L_2:
        /*0010*/ 	.word	index@(triton_poi_fused_convolution_relu_0)
        /*0014*/ 	.word	0x00000000


	//----- nvinfo : EIATTR_FRAME_SIZE
	.align		4
.L_3:
        /*0018*/ 	.byte	0x04, 0x11
        /*001a*/ 	.short	(.L_5 - .L_4)
	.align		4
.L_4:
        /*001c*/ 	.word	index@(triton_poi_fused_convolution_relu_0)
        /*0020*/ 	.word	0x00000000


	//----- nvinfo : EIATTR_MIN_STACK_SIZE
	.align		4
.L_5:
        /*0024*/ 	.byte	0x04, 0x12
        /*0026*/ 	.short	(.L_7 - .L_6)
	.align		4
.L_6:
        /*0028*/ 	.word	index@(triton_poi_fused_convolution_relu_0)
        /*002c*/ 	.word	0x00000000
.L_7:


//--------------------- .nv.info.triton_poi_fused_convolution_relu_0 --------------------------
	.section	.nv.info.triton_poi_fused_convolution_relu_0,"",@"SHT_CUDA_INFO"
	.sectionflags	@""
	.align	4


	//----- nvinfo : EIATTR_CUDA_API_VERSION
	.align		4
        /*0000*/ 	.byte	0x04, 0x37
        /*0002*/ 	.short	(.L_9 - .L_8)
.L_8:
        /*0004*/ 	.word	0x0000007c


	//----- nvinfo : EIATTR_KPARAM_INFO
	.align		4
.L_9:
        /*0008*/ 	.byte	0x04, 0x17
        /*000a*/ 	.short	(.L_11 - .L_10)
.L_10:
        /*000c*/ 	.word	0x00000000
        /*0010*/ 	.short	0x0002
        /*0012*/ 	.short	0x0010
        /*0014*/ 	.byte	0x00, 0xf0, 0x11, 0x00


	//----- nvinfo : EIATTR_KPARAM_INFO
	.align		4
.L_11:
        /*0018*/ 	.byte	0x04, 0x17
        /*001a*/ 	.short	(.L_13 - .L_12)
.L_12:
        /*001c*/ 	.word	0x00000000
        /*0020*/ 	.short	0x0001
        /*0022*/ 	.short	0x0008
        /*0024*/ 	.byte	0x00, 0xf4, 0x21, 0x00


	//----- nvinfo : EIATTR_KPARAM_INFO
	.align		4
.L_13:
        /*0028*/ 	.byte	0x04, 0x17
        /*002a*/ 	.short	(.L_15 - .L_14)
.L_14:
        /*002c*/ 	.word	0x00000000
        /*0030*/ 	.short	0x0000
        /*0032*/ 	.short	0x0000
        /*0034*/ 	.byte	0x00, 0xf4, 0x21, 0x00


	//----- nvinfo : EIATTR_SPARSE_MMA_MASK
	.align		4
.L_15:
        /*0038*/ 	.byte	0x03, 0x50
        /*003a*/ 	.short	0x0000


	//----- nvinfo : EIATTR_MAXREG_COUNT
	.align		4
        /*003c*/ 	.byte	0x03, 0x1b
        /*003e*/ 	.short	0x00ff


	//----- nvinfo : EIATTR_EXIT_INSTR_OFFSETS
	.align		4
        /*0040*/ 	.byte	0x04, 0x1c
        /*0042*/ 	.short	(.L_17 - .L_16)


	//   ....[0]....
.L_16:
        /*0044*/ 	.word	0x00000180


	//   ....[1]....
        /*0048*/ 	.word	0x000001a0


	//----- nvinfo : EIATTR_REQNTID
	.align		4
.L_17:
        /*004c*/ 	.byte	0x04, 0x10
        /*004e*/ 	.short	(.L_19 - .L_18)
.L_18:
        /*0050*/ 	.word	0x00000080
        /*0054*/ 	.word	0x00000001
        /*0058*/ 	.word	0x00000001


	//----- nvinfo : EIATTR_CBANK_PARAM_SIZE
	.align		4
.L_19:
        /*005c*/ 	.byte	0x03, 0x19
        /*005e*/ 	.short	0x0014


	//----- nvinfo : EIATTR_PARAM_CBANK
	.align		4
        /*0060*/ 	.byte	0x04, 0x0a
        /*0062*/ 	.short	(.L_21 - .L_20)
	.align		4
.L_20:
        /*0064*/ 	.word	index@(.nv.constant0.triton_poi_fused_convolution_relu_0)
        /*0068*/ 	.short	0x0210
        /*006a*/ 	.short	0x0014


	//----- nvinfo : EIATTR_SW_WAR
	.align		4
.L_21:
        /*006c*/ 	.byte	0x04, 0x36
        /*006e*/ 	.short	(.L_23 - .L_22)
.L_22:
        /*0070*/ 	.word	0x00000008
.L_23:


//--------------------- .nv.callgraph             --------------------------
	.section	.nv.callgraph,"",@"SHT_CUDA_CALLGRAPH"
	.align	4
	.sectionentsize	8
	.align		4
        /*0000*/ 	.word	0x00000000
	.align		4
        /*0004*/ 	.word	0xffffffff
	.align		4
        /*0008*/ 	.word	0x00000000
	.align		4
        /*000c*/ 	.word	0xfffffffe
	.align		4
        /*0010*/ 	.word	0x00000000
	.align		4
        /*0014*/ 	.word	0xfffffffd
	.align		4
        /*0018*/ 	.word	0x00000000
	.align		4
        /*001c*/ 	.word	0xfffffffc


//--------------------- .text.triton_poi_fused_convolution_relu_0 --------------------------
	.section	.text.triton_poi_fused_convolution_relu_0,"ax",@progbits
	.align	128
        .global         triton_poi_fused_convolution_relu_0
        .type           triton_poi_fused_convolution_relu_0,@function
        .size           triton_poi_fused_convolution_relu_0,(.L_x_1 - triton_poi_fused_convolution_relu_0)
        .other          triton_poi_fused_convolution_relu_0,@"STO_CUDA_ENTRY STV_DEFAULT"
triton_poi_fused_convolution_relu_0:
.text.triton_poi_fused_convolution_relu_0:
[----:B------:R-:W0:Y:S02]  /*0000*/  LDC R1, c[0x0][0x28] ;  /* 0x00000a00ff017b82 */ /* 0x000e240000000800 */
[----:B------:R-:W1:Y:S01]  /*0010*/  S2R R0, SR_TID.X ;  /* 0x0000000000007919 */ /* 0x000e620000002100 */
[----:B------:R-:W2:Y:S01]  /*0020*/  LDC.64 R2, c[0x0][0x210] ;  /* 0x00008400ff027b82 */ /* 0x000ea20000000a00 */
[----:B------:R-:W-:Y:S01]  /*0030*/  ULDC.64 UR4, c[0x0][0x208] ;  /* 0x0000820000047ab9 */ /* 0x000fe20000000a00 */
[----:B------:R-:W3:Y:S06]  /*0040*/  S2R R7, SR_CTAID.X ;  /* 0x0000000000077919 */ /* 0x000eec0000002500 */
[----:B------:R-:W4:Y:S01]  /*0050*/  LDC.64 R4, c[0x0][0x218] ;  /* 0x00008600ff047b82 */ /* 0x000f220000000a00 */
[----:B-1----:R-:W-:-:S05]  /*0060*/  LOP3.LUT R0, R0, 0x7f, RZ, 0xc0, !PT ;  /* 0x0000007f00007812 */ /* 0x002fca00078ec0ff */
[----:B---3--:R-:W-:-:S04]  /*0070*/  IMAD R7, R7, 0x80, R0 ;  /* 0x0000008007077824 */ /* 0x008fc800078e0200 */
[C---:B------:R-:W-:Y:S01]  /*0080*/  IMAD.HI R0, R7.reuse, 0x5397829d, RZ ;  /* 0x5397829d07007827 */ /* 0x040fe200078e02ff */
[----:B------:R-:W-:-:S03]  /*0090*/  ISETP.GE.AND P1, PT, R7, 0x4980, PT ;  /* 0x000049800700780c */ /* 0x000fc60003f26270 */
[----:B--2---:R-:W-:Y:S01]  /*00a0*/  IMAD.WIDE R2, R7, 0x4, R2 ;  /* 0x0000000407027825 */ /* 0x004fe200078e0202 */
[----:B------:R-:W-:-:S03]  /*00b0*/  SHF.R.U32.HI R9, RZ, 0x1f, R0 ;  /* 0x0000001fff097819 */ /* 0x000fc60000011600 */
[----:B------:R-:W-:Y:S01]  /*00c0*/  IMAD.MOV.U32 R7, RZ, RZ, RZ ;  /* 0x000000ffff077224 */ /* 0x000fe200078e00ff */
[----:B------:R-:W-:-:S05]  /*00d0*/  LEA.HI.SX32 R9, R0, R9, 0x18 ;  /* 0x0000000900097211 */ /* 0x000fca00078fc2ff */
[----:B------:R-:W-:-:S05]  /*00e0*/  IMAD.HI R0, R9, 0x2aaaaaab, RZ ;  /* 0x2aaaaaab09007827 */ /* 0x000fca00078e02ff */
[----:B------:R-:W-:-:S05]  /*00f0*/  LEA.HI R0, R0, R0, RZ, 0x1 ;  /* 0x0000000000007211 */ /* 0x000fca00078f08ff */
[----:B------:R-:W-:Y:S01]  /*0100*/  IMAD R9, R0, -0x6, R9 ;  /* 0xfffffffa00097824 */ /* 0x000fe200078e0209 */
[----:B------:R-:W-:-:S03]  /*0110*/  HFMA2.MMA R0, -RZ, RZ, 0, 0 ;  /* 0x00000000ff007435 */ /* 0x000fc600000001ff */
[----:B----4-:R-:W-:-:S05]  /*0120*/  IMAD.WIDE R4, R9, 0x4, R4 ;  /* 0x0000000409047825 */ /* 0x010fca00078e0204 */
[----:B------:R-:W2:Y:S04]  /*0130*/  @!P1 LDG.E.EL R7, desc[UR4][R4.64] ;  /* 0x0000000404079981 */ /* 0x000ea8000c2e1900 */
[----:B------:R-:W2:Y:S02]  /*0140*/  @!P1 LDG.E R0, desc[UR4][R2.64] ;  /* 0x0000000402009981 */ /* 0x000ea4000c1e1900 */
[----:B--2---:R-:W-:Y:S01]  /*0150*/  FADD R6, R7, R0 ;  /* 0x0000000007067221 */ /* 0x004fe20000000000 */
[----:B------:R-:W-:-:S04]  /*0160*/  FSETP.GEU.AND P0, PT, R0, -R7, PT ;  /* 0x800000070000720b */ /* 0x000fc80003f0e000 */
[----:B------:R-:W-:Y:S01]  /*0170*/  FSEL R7, R6, RZ, P0 ;  /* 0x000000ff06077208 */ /* 0x000fe20000000000 */
[----:B------:R-:W-:Y:S08]  /*0180*/  @P1 EXIT ;  /* 0x000000000000194d */ /* 0x000ff00003800000 */
[----:B------:R-:W-:Y:S01]  /*0190*/  STG.E desc[UR4][R2.64], R7 ;  /* 0x0000000702007986 */ /* 0x000fe2000c101904 */
[----:B------:R-:W-:Y:S05]  /*01a0*/  EXIT ;  /* 0x000000000000794d */ /* 0x000fea0003800000 */
.L_x_0:
[----:B------:R-:W-:-:S00]  /*01b0*/  BRA `(.L_x_0) ;  /* 0xfffffffc00fc7947 */ /* 0x000fc0000383ffff */
[----:B------:R-:W-:-:S00]  /*01c0*/  NOP ;  /* 0x0000000000007918 */ /* 0x000fc00000000000 */
        /* <DEDUP_REMOVED lines=11> */
.L_x_1:


//--------------------- .nv.constant0.triton_poi_fused_convolution_relu_0 --------------------------
	.section	.nv.constant0.triton_poi_fused_convolution_relu_0,"a",@progbits
	.sectionflags	@""
	.align	4
.nv.constant0.triton_poi_fused_convolution_relu_0:
	.zero		548
